//
// Generated by NVIDIA NVVM Compiler
//
// Compiler Build ID: CL-36424714
// Cuda compilation tools, release 13.0, V13.0.88
// Based on NVVM 20.0.0
//

.version 9.0
.target sm_100
.address_size 64

	// .globl	_Z13myfirstkernelv
.extern .func  (.param .b32 func_retval0) vprintf
(
	.param .b64 vprintf_param_0,
	.param .b64 vprintf_param_1
)
;
.global .align 1 .b8 $str[11] = {70, 105, 114, 115, 116, 32, 109, 115, 103, 10};

.visible .entry _Z13myfirstkernelv()
{
	.reg .b32 	%r<3>;
	.reg .b64 	%rd<3>;

	mov.u64 	%rd1, $str;
	cvta.global.u64 	%rd2, %rd1;
	{ // callseq 0, 0
	.param .b64 param0;
	st.param.b64 	[param0], %rd2;
	.param .b64 param1;
	st.param.b64 	[param1], 0;
	.param .b32 retval0;
	call.uni (retval0), 
	vprintf, 
	(
	param0, 
	param1
	);
	ld.param.b32 	%r1, [retval0];
	} // callseq 0
	ret;

}


// ===== COMPILED SASS (sm_100) =====

	.target	sm_100

	.elftype	@"ET_EXEC"


//--------------------- .note.nv.tkinfo           --------------------------
	.section	.note.nv.tkinfo,"",@"SHT_NOTE"
	.sectionflags	@"SHF_NOTE_NV_TKINFO"
	.tkinfo
        /*0018*/ 	.word	0x00000002
        /*0030*/ 	.string	""
        /*0030*/ 	.string	"ptxas"
        /*0030*/ 	.string	"Cuda compilation tools, release 13.0, V13.0.88"
        /*0030*/ 	.string	"Build cuda_13.0.r13.0/compiler.36424714_0"
        /*0030*/ 	.string	"-arch sm_100 -m 64 "



//--------------------- .note.nv.cuinfo           --------------------------
	.section	.note.nv.cuinfo,"",@"SHT_NOTE"
	.sectionflags	@"SHF_NOTE_NV_CUINFO"
        /*0018*/ 	.short	0x0002
        /*001a*/ 	.short	0x0064
        /*001c*/ 	.short	0x0082
	.zero		2


//--------------------- .nv.info                  --------------------------
	.section	.nv.info,"",@"SHT_CUDA_INFO"
	.align	4


	//----- nvinfo : EIATTR_REGCOUNT
	.align		4
        /*0000*/ 	.byte	0x04, 0x2f
        /*0002*/ 	.short	(.L_2 - .L_1)
	.align		4
.L_1:
        /*0004*/ 	.word	index@(_Z13myfirstkernelv)
        /*0008*/ 	.word	0x00000018


	//----- nvinfo : EIATTR_FRAME_SIZE
	.align		4
.L_2:
        /*000c*/ 	.byte	0x04, 0x11
        /*000e*/ 	.short	(.L_4 - .L_3)
	.align		4
.L_3:
        /*0010*/ 	.word	index@(_Z13myfirstkernelv)
        /*0014*/ 	.word	0x00000000


	//----- nvinfo : EIATTR_MIN_STACK_SIZE
	.align		4
.L_4:
        /*0018*/ 	.byte	0x04, 0x12
        /*001a*/ 	.short	(.L_6 - .L_5)
	.align		4
.L_5:
        /*001c*/ 	.word	index@(_Z13myfirstkernelv)
        /*0020*/ 	.word	0x00000000
.L_6:


//--------------------- .nv.compat                --------------------------
	.section	.nv.compat,"",@"SHT_CUDA_COMPAT_INFO"
	.align	4
        /*0000*/ 	.byte	0x02, 0x09, 0x00, 0x00, 0x02, 0x02, 0x01, 0x00, 0x02, 0x05, 0x05, 0x00, 0x03, 0x07, 0x01, 0x01
        /*0010*/ 	.byte	0x02, 0x03, 0x00, 0x00, 0x02, 0x06, 0x01, 0x00, 0x04, 0x0b, 0x08, 0x00, 0x09, 0x00, 0x00, 0x00
        /*0020*/ 	.byte	0x00, 0x00, 0x00, 0x00


//--------------------- .nv.info._Z13myfirstkernelv --------------------------
	.section	.nv.info._Z13myfirstkernelv,"",@"SHT_CUDA_INFO"
	.sectionflags	@""
	.align	4


	//----- nvinfo : EIATTR_CUDA_API_VERSION
	.align		4
        /*0000*/ 	.byte	0x04, 0x37
        /*0002*/ 	.short	(.L_8 - .L_7)
.L_7:
        /*0004*/ 	.word	0x00000082


	//----- nvinfo : EIATTR_SPARSE_MMA_MASK
	.align		4
.L_8:
        /*0008*/ 	.byte	0x03, 0x50
        /*000a*/ 	.short	0x0000


	//----- nvinfo : EIATTR_MAXREG_COUNT
	.align		4
        /*000c*/ 	.byte	0x03, 0x1b
        /*000e*/ 	.short	0x00ff


	//----- nvinfo : EIATTR_EXTERNS
	.align		4
        /*0010*/ 	.byte	0x04, 0x0f
        /*0012*/ 	.short	(.L_10 - .L_9)


	//   ....[0]....
	.align		4
.L_9:
        /*0014*/ 	.word	index@(vprintf)


	//----- nvinfo : EIATTR_MERCURY_ISA_VERSION
	.align		4
.L_10:
        /*0018*/ 	.byte	0x03, 0x5f
        /*001a*/ 	.short	0x0101


	//----- nvinfo : EIATTR_VRC_CTA_INIT_COUNT
	.align		4
        /*001c*/ 	.byte	0x02, 0x4a
	.zero		1
	.zero		1


	//----- nvinfo : EIATTR_SYSCALL_OFFSETS
	.align		4
        /*0020*/ 	.byte	0x04, 0x46
        /*0022*/ 	.short	(.L_12 - .L_11)


	//   ....[0]....
.L_11:
        /*0024*/ 	.word	0x00000080


	//----- nvinfo : EIATTR_EXIT_INSTR_OFFSETS
	.align		4
.L_12:
        /*0028*/ 	.byte	0x04, 0x1c
        /*002a*/ 	.short	(.L_14 - .L_13)


	//   ....[0]....
.L_13:
        /*002c*/ 	.word	0x00000090


	//----- nvinfo : EIATTR_SW_WAR
	.align		4
.L_14:
        /*0030*/ 	.byte	0x04, 0x36
        /*0032*/ 	.short	(.L_16 - .L_15)
.L_15:
        /*0034*/ 	.word	0x00000008
.L_16:


//--------------------- .nv.callgraph             --------------------------
	.section	.nv.callgraph,"",@"SHT_CUDA_CALLGRAPH"
	.align	4
	.sectionentsize	8
	.align		4
        /*0000*/ 	.word	0x00000000
	.align		4
        /*0004*/ 	.word	0xffffffff
	.align		4
        /*0008*/ 	.word	index@(_Z13myfirstkernelv)
	.align		4
        /*000c*/ 	.word	index@(vprintf)
	.align		4
        /*0010*/ 	.word	0x00000000
	.align		4
        /*0014*/ 	.word	0xfffffffe
	.align		4
        /*0018*/ 	.word	0x00000000
	.align		4
        /*001c*/ 	.word	0xfffffffd
	.align		4
        /*0020*/ 	.word	0x00000000
	.align		4
        /*0024*/ 	.word	0xfffffffc


//--------------------- .nv.constant4             --------------------------
	.section	.nv.constant4,"a",@progbits
	.align	8
	.align		8
.nv.constant4:
        /*0000*/ 	.dword	vprintf
	.align		8
        /*0008*/ 	.dword	$str


//--------------------- .text._Z13myfirstkernelv  --------------------------
	.section	.text._Z13myfirstkernelv,"ax",@progbits
	.align	128
        .global         _Z13myfirstkernelv
        .type           _Z13myfirstkernelv,@function
        .size           _Z13myfirstkernelv,(.L_x_2 - _Z13myfirstkernelv)
        .other          _Z13myfirstkernelv,@"STO_CUDA_ENTRY STV_DEFAULT"
_Z13myfirstkernelv:
.text._Z13myfirstkernelv:
[----:B------:R-:W0:Y:S01]  /*0000*/  LDC R1, c[0x0][0x37c] ;  /* 0x0000df00ff017b82 */ /* 0x000e220000000800 */
[----:B------:R-:W-:Y:S01]  /*0010*/  MOV R0, 0x0 ;  /* 0x0000000000007802 */ /* 0x000fe20000000f00 */
[----:B------:R-:W1:Y:S01]  /*0020*/  LDCU.64 UR4, c[0x4][0x8] ;  /* 0x01000100ff0477ac */ /* 0x000e620008000a00 */
[----:B------:R-:W-:-:S05]  /*0030*/  CS2R R6, SRZ ;  /* 0x0000000000067805 */ /* 0x000fca000001ff00 */
[----:B------:R2:W3:Y:S01]  /*0040*/  LDC.64 R2, c[0x4][R0] ;  /* 0x0100000000027b82 */ /* 0x0004e20000000a00 */
[----:B-1----:R-:W-:Y:S02]  /*0050*/  IMAD.U32 R4, RZ, RZ, UR4 ;  /* 0x00000004ff047e24 */ /* 0x002fe4000f8e00ff */
[----:B--2---:R-:W-:-:S07]  /*0060*/  IMAD.U32 R5, RZ, RZ, UR5 ;  /* 0x00000005ff057e24 */ /* 0x004fce000f8e00ff */
[----:B------:R-:W-:-:S07]  /*0070*/  LEPC R20, `(.L_x_0) ;  /* 0x000000001014794e */ /* 0x000fce0000000000 */
[----:B0--3--:R-:W-:Y:S05]  /*0080*/  CALL.ABS.NOINC R2 ;  /* 0x0000000002007343 */ /* 0x009fea0003c00000 */
.L_x_0:
[----:B------:R-:W-:Y:S05]  /*0090*/  EXIT ;  /* 0x000000000000794d */ /* 0x000fea0003800000 */
.L_x_1:
[----:B------:R-:W-:-:S00]  /*00a0*/  BRA `(.L_x_1) ;  /* 0xfffffffc00fc7947 */ /* 0x000fc0000383ffff */
[----:B------:R-:W-:-:S00]  /*00b0*/  NOP ;  /* 0x0000000000007918 */ /* 0x000fc00000000000 */
        /* <DEDUP_REMOVED lines=12> */
.L_x_2:


//--------------------- .nv.global.init           --------------------------
	.section	.nv.global.init,"aw",@progbits
.nv.global.init:
	.type		$str,@object
	.size		$str,(.L_0 - $str)
$str:
        /*0000*/ 	.byte	0x46, 0x69, 0x72, 0x73, 0x74, 0x20, 0x6d, 0x73, 0x67, 0x0a, 0x00
.L_0:


//--------------------- .nv.shared.reserved.0     --------------------------
	.section	.nv.shared.reserved.0,"aw",@nobits
	.weak		__nv_reservedSMEM_offset_0_alias
	.size		__nv_reservedSMEM_offset_0_alias, 0, 64
	.other		__nv_reservedSMEM_offset_0_alias,@"STO_CUDA_RESERVED_SHARED STV_DEFAULT"
__nv_reservedSMEM_offset_0_alias:
	.zero		0
	.zero		64


//--------------------- .nv.constant0._Z13myfirstkernelv --------------------------
	.section	.nv.constant0._Z13myfirstkernelv,"a",@progbits
	.sectionflags	@""
	.align	4
.nv.constant0._Z13myfirstkernelv:
	.zero		896


//--------------------- SYMBOLS --------------------------

	.type		.nv.reservedSmem.offset0,@object
	.size		.nv.reservedSmem.offset0,0x4
	.type		vprintf,@function
